//
// Generated by NVIDIA NVVM Compiler
//
// Compiler Build ID: CL-36424714
// Cuda compilation tools, release 13.0, V13.0.88
// Based on NVVM 20.0.0
//

.version 9.0
.target sm_100
.address_size 64

	// .globl	_Z15multiply_kernelPdii

.visible .entry _Z15multiply_kernelPdii(
	.param .u64 .ptr .align 1 _Z15multiply_kernelPdii_param_0,
	.param .u32 _Z15multiply_kernelPdii_param_1,
	.param .u32 _Z15multiply_kernelPdii_param_2
)
{
	.reg .pred 	%p<4>;
	.reg .b32 	%r<14>;
	.reg .b64 	%rd<5>;
	.reg .b64 	%fd<3>;

	ld.param.u64 	%rd1, [_Z15multiply_kernelPdii_param_0];
	ld.param.u32 	%r4, [_Z15multiply_kernelPdii_param_1];
	ld.param.u32 	%r5, [_Z15multiply_kernelPdii_param_2];
	mov.u32 	%r6, %ctaid.x;
	mov.u32 	%r7, %ntid.x;
	mov.u32 	%r8, %tid.x;
	mad.lo.s32 	%r1, %r6, %r7, %r8;
	mov.u32 	%r9, %ctaid.y;
	mov.u32 	%r10, %ntid.y;
	mov.u32 	%r11, %tid.y;
	mad.lo.s32 	%r12, %r9, %r10, %r11;
	setp.ge.s32 	%p1, %r1, %r4;
	setp.ge.s32 	%p2, %r12, %r5;
	or.pred  	%p3, %p1, %p2;
	@%p3 bra 	$L__BB0_2;
	cvta.to.global.u64 	%rd2, %rd1;
	mad.lo.s32 	%r13, %r5, %r1, %r12;
	mul.wide.s32 	%rd3, %r13, 8;
	add.s64 	%rd4, %rd2, %rd3;
	ld.global.f64 	%fd1, [%rd4];
	mul.f64 	%fd2, %fd1, 0d3FC999999999999A;
	st.global.f64 	[%rd4], %fd2;
$L__BB0_2:
	ret;

}


// ===== COMPILED SASS (sm_100) =====

	.target	sm_100

	.elftype	@"ET_EXEC"


//--------------------- .note.nv.tkinfo           --------------------------
	.section	.note.nv.tkinfo,"",@"SHT_NOTE"
	.sectionflags	@"SHF_NOTE_NV_TKINFO"
	.tkinfo
        /*0018*/ 	.word	0x00000002
        /*0030*/ 	.string	""
        /*0030*/ 	.string	"ptxas"
        /*0030*/ 	.string	"Cuda compilation tools, release 13.0, V13.0.88"
        /*0030*/ 	.string	"Build cuda_13.0.r13.0/compiler.36424714_0"
        /*0030*/ 	.string	"-arch sm_100 -m 64 "



//--------------------- .note.nv.cuinfo           --------------------------
	.section	.note.nv.cuinfo,"",@"SHT_NOTE"
	.sectionflags	@"SHF_NOTE_NV_CUINFO"
        /*0018*/ 	.short	0x0002
        /*001a*/ 	.short	0x0064
        /*001c*/ 	.short	0x0082
	.zero		2


//--------------------- .nv.info                  --------------------------
	.section	.nv.info,"",@"SHT_CUDA_INFO"
	.align	4


	//----- nvinfo : EIATTR_REGCOUNT
	.align		4
        /*0000*/ 	.byte	0x04, 0x2f
        /*0002*/ 	.short	(.L_1 - .L_0)
	.align		4
.L_0:
        /*0004*/ 	.word	index@(_Z15multiply_kernelPdii)
        /*0008*/ 	.word	0x00000008


	//----- nvinfo : EIATTR_FRAME_SIZE
	.align		4
.L_1:
        /*000c*/ 	.byte	0x04, 0x11
        /*000e*/ 	.short	(.L_3 - .L_2)
	.align		4
.L_2:
        /*0010*/ 	.word	index@(_Z15multiply_kernelPdii)
        /*0014*/ 	.word	0x00000000


	//----- nvinfo : EIATTR_MIN_STACK_SIZE
	.align		4
.L_3:
        /*0018*/ 	.byte	0x04, 0x12
        /*001a*/ 	.short	(.L_5 - .L_4)
	.align		4
.L_4:
        /*001c*/ 	.word	index@(_Z15multiply_kernelPdii)
        /*0020*/ 	.word	0x00000000
.L_5:


//--------------------- .nv.compat                --------------------------
	.section	.nv.compat,"",@"SHT_CUDA_COMPAT_INFO"
	.align	4
        /*0000*/ 	.byte	0x02, 0x09, 0x00, 0x00, 0x02, 0x02, 0x01, 0x00, 0x02, 0x05, 0x05, 0x00, 0x03, 0x07, 0x01, 0x01
        /*0010*/ 	.byte	0x02, 0x03, 0x00, 0x00, 0x02, 0x06, 0x01, 0x00, 0x04, 0x0b, 0x08, 0x00, 0x01, 0x00, 0x00, 0x00
        /*0020*/ 	.byte	0x00, 0x00, 0x00, 0x00


//--------------------- .nv.info._Z15multiply_kernelPdii --------------------------
	.section	.nv.info._Z15multiply_kernelPdii,"",@"SHT_CUDA_INFO"
	.sectionflags	@""
	.align	4


	//----- nvinfo : EIATTR_CUDA_API_VERSION
	.align		4
        /*0000*/ 	.byte	0x04, 0x37
        /*0002*/ 	.short	(.L_7 - .L_6)
.L_6:
        /*0004*/ 	.word	0x00000082


	//----- nvinfo : EIATTR_KPARAM_INFO
	.align		4
.L_7:
        /*0008*/ 	.byte	0x04, 0x17
        /*000a*/ 	.short	(.L_9 - .L_8)
.L_8:
        /*000c*/ 	.word	0x00000000
        /*0010*/ 	.short	0x0002
        /*0012*/ 	.short	0x000c
        /*0014*/ 	.byte	0x00, 0xf0, 0x11, 0x00


	//----- nvinfo : EIATTR_KPARAM_INFO
	.align		4
.L_9:
        /*0018*/ 	.byte	0x04, 0x17
        /*001a*/ 	.short	(.L_11 - .L_10)
.L_10:
        /*001c*/ 	.word	0x00000000
        /*0020*/ 	.short	0x0001
        /*0022*/ 	.short	0x0008
        /*0024*/ 	.byte	0x00, 0xf0, 0x11, 0x00


	//----- nvinfo : EIATTR_KPARAM_INFO
	.align		4
.L_11:
        /*0028*/ 	.byte	0x04, 0x17
        /*002a*/ 	.short	(.L_13 - .L_12)
.L_12:
        /*002c*/ 	.word	0x00000000
        /*0030*/ 	.short	0x0000
        /*0032*/ 	.short	0x0000
        /*0034*/ 	.byte	0x00, 0xf5, 0x21, 0x00


	//----- nvinfo : EIATTR_SPARSE_MMA_MASK
	.align		4
.L_13:
        /*0038*/ 	.byte	0x03, 0x50
        /*003a*/ 	.short	0x0000


	//----- nvinfo : EIATTR_MAXREG_COUNT
	.align		4
        /*003c*/ 	.byte	0x03, 0x1b
        /*003e*/ 	.short	0x00ff


	//----- nvinfo : EIATTR_MERCURY_ISA_VERSION
	.align		4
        /*0040*/ 	.byte	0x03, 0x5f
        /*0042*/ 	.short	0x0101


	//----- nvinfo : EIATTR_VRC_CTA_INIT_COUNT
	.align		4
        /*0044*/ 	.byte	0x02, 0x4a
	.zero		1
	.zero		1


	//----- nvinfo : EIATTR_EXIT_INSTR_OFFSETS
	.align		4
        /*0048*/ 	.byte	0x04, 0x1c
        /*004a*/ 	.short	(.L_15 - .L_14)


	//   ....[0]....
.L_14:
        /*004c*/ 	.word	0x000000c0


	//   ....[1]....
        /*0050*/ 	.word	0x00000160


	//----- nvinfo : EIATTR_CBANK_PARAM_SIZE
	.align		4
.L_15:
        /*0054*/ 	.byte	0x03, 0x19
        /*0056*/ 	.short	0x0010


	//----- nvinfo : EIATTR_PARAM_CBANK
	.align		4
        /*0058*/ 	.byte	0x04, 0x0a
        /*005a*/ 	.short	(.L_17 - .L_16)
	.align		4
.L_16:
        /*005c*/ 	.word	index@(.nv.constant0._Z15multiply_kernelPdii)
        /*0060*/ 	.short	0x0380
        /*0062*/ 	.short	0x0010


	//----- nvinfo : EIATTR_SW_WAR
	.align		4
.L_17:
        /*0064*/ 	.byte	0x04, 0x36
        /*0066*/ 	.short	(.L_19 - .L_18)
.L_18:
        /*0068*/ 	.word	0x00000008
.L_19:


//--------------------- .nv.callgraph             --------------------------
	.section	.nv.callgraph,"",@"SHT_CUDA_CALLGRAPH"
	.align	4
	.sectionentsize	8
	.align		4
        /*0000*/ 	.word	0x00000000
	.align		4
        /*0004*/ 	.word	0xffffffff
	.align		4
        /*0008*/ 	.word	0x00000000
	.align		4
        /*000c*/ 	.word	0xfffffffe
	.align		4
        /*0010*/ 	.word	0x00000000
	.align		4
        /*0014*/ 	.word	0xfffffffd
	.align		4
        /*0018*/ 	.word	0x00000000
	.align		4
        /*001c*/ 	.word	0xfffffffc


//--------------------- .text._Z15multiply_kernelPdii --------------------------
	.section	.text._Z15multiply_kernelPdii,"ax",@progbits
	.align	128
        .global         _Z15multiply_kernelPdii
        .type           _Z15multiply_kernelPdii,@function
        .size           _Z15multiply_kernelPdii,(.L_x_1 - _Z15multiply_kernelPdii)
        .other          _Z15multiply_kernelPdii,@"STO_CUDA_ENTRY STV_DEFAULT"
_Z15multiply_kernelPdii:
.text._Z15multiply_kernelPdii:
[----:B------:R-:W-:Y:S01]  /*0000*/  LDC R1, c[0x0][0x37c] ;  /* 0x0000df00ff017b82 */ /* 0x000fe20000000800 */
[----:B------:R-:W0:Y:S07]  /*0010*/  S2R R2, SR_TID.Y ;  /* 0x0000000000027919 */ /* 0x000e2e0000002200 */
[----:B------:R-:W1:Y:S01]  /*0020*/  LDC R0, c[0x0][0x360] ;  /* 0x0000d800ff007b82 */ /* 0x000e620000000800 */
[----:B------:R-:W2:Y:S01]  /*0030*/  LDCU.64 UR6, c[0x0][0x388] ;  /* 0x00007100ff0677ac */ /* 0x000ea20008000a00 */
[----:B------:R-:W1:Y:S06]  /*0040*/  S2R R3, SR_TID.X ;  /* 0x0000000000037919 */ /* 0x000e6c0000002100 */
[----:B------:R-:W0:Y:S08]  /*0050*/  S2UR UR5, SR_CTAID.Y ;  /* 0x00000000000579c3 */ /* 0x000e300000002600 */
[----:B------:R-:W0:Y:S08]  /*0060*/  LDC R5, c[0x0][0x364] ;  /* 0x0000d900ff057b82 */ /* 0x000e300000000800 */
[----:B------:R-:W1:Y:S01]  /*0070*/  S2UR UR4, SR_CTAID.X ;  /* 0x00000000000479c3 */ /* 0x000e620000002500 */
[----:B0-----:R-:W-:-:S05]  /*0080*/  IMAD R5, R5, UR5, R2 ;  /* 0x0000000505057c24 */ /* 0x001fca000f8e0202 */
[----:B--2---:R-:W-:Y:S01]  /*0090*/  ISETP.GE.AND P0, PT, R5, UR7, PT ;  /* 0x0000000705007c0c */ /* 0x004fe2000bf06270 */
[----:B-1----:R-:W-:-:S05]  /*00a0*/  IMAD R0, R0, UR4, R3 ;  /* 0x0000000400007c24 */ /* 0x002fca000f8e0203 */
[----:B------:R-:W-:-:S13]  /*00b0*/  ISETP.GE.OR P0, PT, R0, UR6, P0 ;  /* 0x0000000600007c0c */ /* 0x000fda0008706670 */
[----:B------:R-:W-:Y:S05]  /*00c0*/  @P0 EXIT ;  /* 0x000000000000094d */ /* 0x000fea0003800000 */
[----:B------:R-:W0:Y:S01]  /*00d0*/  LDC.64 R2, c[0x0][0x380] ;  /* 0x0000e000ff027b82 */ /* 0x000e220000000a00 */
[----:B------:R-:W1:Y:S01]  /*00e0*/  LDCU.64 UR4, c[0x0][0x358] ;  /* 0x00006b00ff0477ac */ /* 0x000e620008000a00 */
[----:B------:R-:W-:-:S04]  /*00f0*/  IMAD R5, R0, UR7, R5 ;  /* 0x0000000700057c24 */ /* 0x000fc8000f8e0205 */
[----:B0-----:R-:W-:-:S05]  /*0100*/  IMAD.WIDE R2, R5, 0x8, R2 ;  /* 0x0000000805027825 */ /* 0x001fca00078e0202 */
[----:B-1----:R-:W2:Y:S01]  /*0110*/  LDG.E.64 R4, desc[UR4][R2.64] ;  /* 0x0000000402047981 */ /* 0x002ea2000c1e1b00 */
[----:B------:R-:W-:Y:S01]  /*0120*/  UMOV UR8, 0x9999999a ;  /* 0x9999999a00087882 */ /* 0x000fe20000000000 */
[----:B------:R-:W-:Y:S02]  /*0130*/  UMOV UR9, 0x3fc99999 ;  /* 0x3fc9999900097882 */ /* 0x000fe40000000000 */
[----:B--2---:R-:W-:-:S07]  /*0140*/  DMUL R4, R4, UR8 ;  /* 0x0000000804047c28 */ /* 0x004fce0008000000 */
[----:B------:R-:W-:Y:S01]  /*0150*/  STG.E.64 desc[UR4][R2.64], R4 ;  /* 0x0000000402007986 */ /* 0x000fe2000c101b04 */
[----:B------:R-:W-:Y:S05]  /*0160*/  EXIT ;  /* 0x000000000000794d */ /* 0x000fea0003800000 */
.L_x_0:
[----:B------:R-:W-:-:S00]  /*0170*/  BRA `(.L_x_0) ;  /* 0xfffffffc00fc7947 */ /* 0x000fc0000383ffff */
[----:B------:R-:W-:-:S00]  /*0180*/  NOP ;  /* 0x0000000000007918 */ /* 0x000fc00000000000 */
[----:B------:R-:W-:-:S00]  /*0190*/  NOP ;  /* 0x0000000000007918 */ /* 0x000fc00000000000 */
[----:B------:R-:W-:-:S00]  /*01a0*/  NOP ;  /* 0x0000000000007918 */ /* 0x000fc00000000000 */
[----:B------:R-:W-:-:S00]  /*01b0*/  NOP ;  /* 0x0000000000007918 */ /* 0x000fc00000000000 */
[----:B------:R-:W-:-:S00]  /*01c0*/  NOP ;  /* 0x0000000000007918 */ /* 0x000fc00000000000 */
[----:B------:R-:W-:-:S00]  /*01d0*/  NOP ;  /* 0x0000000000007918 */ /* 0x000fc00000000000 */
[----:B------:R-:W-:-:S00]  /*01e0*/  NOP ;  /* 0x0000000000007918 */ /* 0x000fc00000000000 */
[----:B------:R-:W-:-:S00]  /*01f0*/  NOP ;  /* 0x0000000000007918 */ /* 0x000fc00000000000 */
.L_x_1:


//--------------------- .nv.shared.reserved.0     --------------------------
	.section	.nv.shared.reserved.0,"aw",@nobits
	.weak		__nv_reservedSMEM_offset_0_alias
	.size		__nv_reservedSMEM_offset_0_alias, 0, 64
	.other		__nv_reservedSMEM_offset_0_alias,@"STO_CUDA_RESERVED_SHARED STV_DEFAULT"
__nv_reservedSMEM_offset_0_alias:
	.zero		0
	.zero		64


//--------------------- .nv.constant0._Z15multiply_kernelPdii --------------------------
	.section	.nv.constant0._Z15multiply_kernelPdii,"a",@progbits
	.sectionflags	@""
	.align	4
.nv.constant0._Z15multiply_kernelPdii:
	.zero		912


//--------------------- SYMBOLS --------------------------

	.type		.nv.reservedSmem.offset0,@object
	.size		.nv.reservedSmem.offset0,0x4
